//
// Generated by NVIDIA NVVM Compiler
//
// Compiler Build ID: CL-36424714
// Cuda compilation tools, release 13.0, V13.0.88
// Based on NVVM 20.0.0
//

.version 9.0
.target sm_100
.address_size 64

	// .globl	_Z10sum_arraysPiS_S_i

.visible .entry _Z10sum_arraysPiS_S_i(
	.param .u64 .ptr .align 1 _Z10sum_arraysPiS_S_i_param_0,
	.param .u64 .ptr .align 1 _Z10sum_arraysPiS_S_i_param_1,
	.param .u64 .ptr .align 1 _Z10sum_arraysPiS_S_i_param_2,
	.param .u32 _Z10sum_arraysPiS_S_i_param_3
)
{
	.reg .pred 	%p<2>;
	.reg .b32 	%r<9>;
	.reg .b64 	%rd<11>;

	ld.param.u64 	%rd1, [_Z10sum_arraysPiS_S_i_param_0];
	ld.param.u64 	%rd2, [_Z10sum_arraysPiS_S_i_param_1];
	ld.param.u64 	%rd3, [_Z10sum_arraysPiS_S_i_param_2];
	ld.param.u32 	%r2, [_Z10sum_arraysPiS_S_i_param_3];
	mov.u32 	%r3, %ctaid.x;
	mov.u32 	%r4, %ntid.x;
	mov.u32 	%r5, %tid.x;
	mad.lo.s32 	%r1, %r3, %r4, %r5;
	setp.ge.s32 	%p1, %r1, %r2;
	@%p1 bra 	$L__BB0_2;
	cvta.to.global.u64 	%rd4, %rd1;
	cvta.to.global.u64 	%rd5, %rd2;
	cvta.to.global.u64 	%rd6, %rd3;
	mul.wide.s32 	%rd7, %r1, 4;
	add.s64 	%rd8, %rd4, %rd7;
	ld.global.u32 	%r6, [%rd8];
	add.s64 	%rd9, %rd5, %rd7;
	ld.global.u32 	%r7, [%rd9];
	add.s32 	%r8, %r7, %r6;
	add.s64 	%rd10, %rd6, %rd7;
	st.global.u32 	[%rd10], %r8;
$L__BB0_2:
	ret;

}


// ===== COMPILED SASS (sm_100) =====

	.target	sm_100

	.elftype	@"ET_EXEC"


//--------------------- .note.nv.tkinfo           --------------------------
	.section	.note.nv.tkinfo,"",@"SHT_NOTE"
	.sectionflags	@"SHF_NOTE_NV_TKINFO"
	.tkinfo
        /*0018*/ 	.word	0x00000002
        /*0030*/ 	.string	""
        /*0030*/ 	.string	"ptxas"
        /*0030*/ 	.string	"Cuda compilation tools, release 13.0, V13.0.88"
        /*0030*/ 	.string	"Build cuda_13.0.r13.0/compiler.36424714_0"
        /*0030*/ 	.string	"-arch sm_100 -m 64 "



//--------------------- .note.nv.cuinfo           --------------------------
	.section	.note.nv.cuinfo,"",@"SHT_NOTE"
	.sectionflags	@"SHF_NOTE_NV_CUINFO"
        /*0018*/ 	.short	0x0002
        /*001a*/ 	.short	0x0064
        /*001c*/ 	.short	0x0082
	.zero		2


//--------------------- .nv.info                  --------------------------
	.section	.nv.info,"",@"SHT_CUDA_INFO"
	.align	4


	//----- nvinfo : EIATTR_REGCOUNT
	.align		4
        /*0000*/ 	.byte	0x04, 0x2f
        /*0002*/ 	.short	(.L_1 - .L_0)
	.align		4
.L_0:
        /*0004*/ 	.word	index@(_Z10sum_arraysPiS_S_i)
        /*0008*/ 	.word	0x0000000c


	//----- nvinfo : EIATTR_FRAME_SIZE
	.align		4
.L_1:
        /*000c*/ 	.byte	0x04, 0x11
        /*000e*/ 	.short	(.L_3 - .L_2)
	.align		4
.L_2:
        /*0010*/ 	.word	index@(_Z10sum_arraysPiS_S_i)
        /*0014*/ 	.word	0x00000000


	//----- nvinfo : EIATTR_MIN_STACK_SIZE
	.align		4
.L_3:
        /*0018*/ 	.byte	0x04, 0x12
        /*001a*/ 	.short	(.L_5 - .L_4)
	.align		4
.L_4:
        /*001c*/ 	.word	index@(_Z10sum_arraysPiS_S_i)
        /*0020*/ 	.word	0x00000000
.L_5:


//--------------------- .nv.compat                --------------------------
	.section	.nv.compat,"",@"SHT_CUDA_COMPAT_INFO"
	.align	4
        /*0000*/ 	.byte	0x02, 0x09, 0x00, 0x00, 0x02, 0x02, 0x01, 0x00, 0x02, 0x05, 0x05, 0x00, 0x03, 0x07, 0x01, 0x01
        /*0010*/ 	.byte	0x02, 0x03, 0x00, 0x00, 0x02, 0x06, 0x01, 0x00, 0x04, 0x0b, 0x08, 0x00, 0x09, 0x00, 0x00, 0x00
        /*0020*/ 	.byte	0x00, 0x00, 0x00, 0x00


//--------------------- .nv.info._Z10sum_arraysPiS_S_i --------------------------
	.section	.nv.info._Z10sum_arraysPiS_S_i,"",@"SHT_CUDA_INFO"
	.sectionflags	@""
	.align	4


	//----- nvinfo : EIATTR_CUDA_API_VERSION
	.align		4
        /*0000*/ 	.byte	0x04, 0x37
        /*0002*/ 	.short	(.L_7 - .L_6)
.L_6:
        /*0004*/ 	.word	0x00000082


	//----- nvinfo : EIATTR_KPARAM_INFO
	.align		4
.L_7:
        /*0008*/ 	.byte	0x04, 0x17
        /*000a*/ 	.short	(.L_9 - .L_8)
.L_8:
        /*000c*/ 	.word	0x00000000
        /*0010*/ 	.short	0x0003
        /*0012*/ 	.short	0x0018
        /*0014*/ 	.byte	0x00, 0xf0, 0x11, 0x00


	//----- nvinfo : EIATTR_KPARAM_INFO
	.align		4
.L_9:
        /*0018*/ 	.byte	0x04, 0x17
        /*001a*/ 	.short	(.L_11 - .L_10)
.L_10:
        /*001c*/ 	.word	0x00000000
        /*0020*/ 	.short	0x0002
        /*0022*/ 	.short	0x0010
        /*0024*/ 	.byte	0x00, 0xf5, 0x21, 0x00


	//----- nvinfo : EIATTR_KPARAM_INFO
	.align		4
.L_11:
        /*0028*/ 	.byte	0x04, 0x17
        /*002a*/ 	.short	(.L_13 - .L_12)
.L_12:
        /*002c*/ 	.word	0x00000000
        /*0030*/ 	.short	0x0001
        /*0032*/ 	.short	0x0008
        /*0034*/ 	.byte	0x00, 0xf5, 0x21, 0x00


	//----- nvinfo : EIATTR_KPARAM_INFO
	.align		4
.L_13:
        /*0038*/ 	.byte	0x04, 0x17
        /*003a*/ 	.short	(.L_15 - .L_14)
.L_14:
        /*003c*/ 	.word	0x00000000
        /*0040*/ 	.short	0x0000
        /*0042*/ 	.short	0x0000
        /*0044*/ 	.byte	0x00, 0xf5, 0x21, 0x00


	//----- nvinfo : EIATTR_SPARSE_MMA_MASK
	.align		4
.L_15:
        /*0048*/ 	.byte	0x03, 0x50
        /*004a*/ 	.short	0x0000


	//----- nvinfo : EIATTR_MAXREG_COUNT
	.align		4
        /*004c*/ 	.byte	0x03, 0x1b
        /*004e*/ 	.short	0x00ff


	//----- nvinfo : EIATTR_MERCURY_ISA_VERSION
	.align		4
        /*0050*/ 	.byte	0x03, 0x5f
        /*0052*/ 	.short	0x0101


	//----- nvinfo : EIATTR_VRC_CTA_INIT_COUNT
	.align		4
        /*0054*/ 	.byte	0x02, 0x4a
	.zero		1
	.zero		1


	//----- nvinfo : EIATTR_EXIT_INSTR_OFFSETS
	.align		4
        /*0058*/ 	.byte	0x04, 0x1c
        /*005a*/ 	.short	(.L_17 - .L_16)


	//   ....[0]....
.L_16:
        /*005c*/ 	.word	0x00000070


	//   ....[1]....
        /*0060*/ 	.word	0x00000130


	//----- nvinfo : EIATTR_CBANK_PARAM_SIZE
	.align		4
.L_17:
        /*0064*/ 	.byte	0x03, 0x19
        /*0066*/ 	.short	0x001c


	//----- nvinfo : EIATTR_PARAM_CBANK
	.align		4
        /*0068*/ 	.byte	0x04, 0x0a
        /*006a*/ 	.short	(.L_19 - .L_18)
	.align		4
.L_18:
        /*006c*/ 	.word	index@(.nv.constant0._Z10sum_arraysPiS_S_i)
        /*0070*/ 	.short	0x0380
        /*0072*/ 	.short	0x001c


	//----- nvinfo : EIATTR_SW_WAR
	.align		4
.L_19:
        /*0074*/ 	.byte	0x04, 0x36
        /*0076*/ 	.short	(.L_21 - .L_20)
.L_20:
        /*0078*/ 	.word	0x00000008
.L_21:


//--------------------- .nv.callgraph             --------------------------
	.section	.nv.callgraph,"",@"SHT_CUDA_CALLGRAPH"
	.align	4
	.sectionentsize	8
	.align		4
        /*0000*/ 	.word	0x00000000
	.align		4
        /*0004*/ 	.word	0xffffffff
	.align		4
        /*0008*/ 	.word	0x00000000
	.align		4
        /*000c*/ 	.word	0xfffffffe
	.align		4
        /*0010*/ 	.word	0x00000000
	.align		4
        /*0014*/ 	.word	0xfffffffd
	.align		4
        /*0018*/ 	.word	0x00000000
	.align		4
        /*001c*/ 	.word	0xfffffffc


//--------------------- .text._Z10sum_arraysPiS_S_i --------------------------
	.section	.text._Z10sum_arraysPiS_S_i,"ax",@progbits
	.align	128
        .global         _Z10sum_arraysPiS_S_i
        .type           _Z10sum_arraysPiS_S_i,@function
        .size           _Z10sum_arraysPiS_S_i,(.L_x_1 - _Z10sum_arraysPiS_S_i)
        .other          _Z10sum_arraysPiS_S_i,@"STO_CUDA_ENTRY STV_DEFAULT"
_Z10sum_arraysPiS_S_i:
.text._Z10sum_arraysPiS_S_i:
[----:B------:R-:W-:Y:S01]  /*0000*/  LDC R1, c[0x0][0x37c] ;  /* 0x0000df00ff017b82 */ /* 0x000fe20000000800 */
[----:B------:R-:W0:Y:S07]  /*0010*/  S2R R0, SR_TID.X ;  /* 0x0000000000007919 */ /* 0x000e2e0000002100 */
[----:B------:R-:W0:Y:S01]  /*0020*/  S2UR UR4, SR_CTAID.X ;  /* 0x00000000000479c3 */ /* 0x000e220000002500 */
[----:B------:R-:W1:Y:S07]  /*0030*/  LDCU UR5, c[0x0][0x398] ;  /* 0x00007300ff0577ac */ /* 0x000e6e0008000800 */
[----:B------:R-:W0:Y:S02]  /*0040*/  LDC R9, c[0x0][0x360] ;  /* 0x0000d800ff097b82 */ /* 0x000e240000000800 */
[----:B0-----:R-:W-:-:S05]  /*0050*/  IMAD R9, R9, UR4, R0 ;  /* 0x0000000409097c24 */ /* 0x001fca000f8e0200 */
[----:B-1----:R-:W-:-:S13]  /*0060*/  ISETP.GE.AND P0, PT, R9, UR5, PT ;  /* 0x0000000509007c0c */ /* 0x002fda000bf06270 */
[----:B------:R-:W-:Y:S05]  /*0070*/  @P0 EXIT ;  /* 0x000000000000094d */ /* 0x000fea0003800000 */
[----:B------:R-:W0:Y:S01]  /*0080*/  LDC.64 R2, c[0x0][0x380] ;  /* 0x0000e000ff027b82 */ /* 0x000e220000000a00 */
[----:B------:R-:W1:Y:S07]  /*0090*/  LDCU.64 UR4, c[0x0][0x358] ;  /* 0x00006b00ff0477ac */ /* 0x000e6e0008000a00 */
[----:B------:R-:W2:Y:S08]  /*00a0*/  LDC.64 R4, c[0x0][0x388] ;  /* 0x0000e200ff047b82 */ /* 0x000eb00000000a00 */
[----:B------:R-:W3:Y:S01]  /*00b0*/  LDC.64 R6, c[0x0][0x390] ;  /* 0x0000e400ff067b82 */ /* 0x000ee20000000a00 */
[----:B0-----:R-:W-:-:S06]  /*00c0*/  IMAD.WIDE R2, R9, 0x4, R2 ;  /* 0x0000000409027825 */ /* 0x001fcc00078e0202 */
[----:B-1----:R-:W4:Y:S01]  /*00d0*/  LDG.E R2, desc[UR4][R2.64] ;  /* 0x0000000402027981 */ /* 0x002f22000c1e1900 */
[----:B--2---:R-:W-:-:S06]  /*00e0*/  IMAD.WIDE R4, R9, 0x4, R4 ;  /* 0x0000000409047825 */ /* 0x004fcc00078e0204 */
[----:B------:R-:W4:Y:S01]  /*00f0*/  LDG.E R5, desc[UR4][R4.64] ;  /* 0x0000000404057981 */ /* 0x000f22000c1e1900 */
[----:B---3--:R-:W-:Y:S01]  /*0100*/  IMAD.WIDE R6, R9, 0x4, R6 ;  /* 0x0000000409067825 */ /* 0x008fe200078e0206 */
[----:B----4-:R-:W-:-:S05]  /*0110*/  IADD3 R9, PT, PT, R2, R5, RZ ;  /* 0x0000000502097210 */ /* 0x010fca0007ffe0ff */
[----:B------:R-:W-:Y:S01]  /*0120*/  STG.E desc[UR4][R6.64], R9 ;  /* 0x0000000906007986 */ /* 0x000fe2000c101904 */
[----:B------:R-:W-:Y:S05]  /*0130*/  EXIT ;  /* 0x000000000000794d */ /* 0x000fea0003800000 */
.L_x_0:
[----:B------:R-:W-:-:S00]  /*0140*/  BRA `(.L_x_0) ;  /* 0xfffffffc00fc7947 */ /* 0x000fc0000383ffff */
[----:B------:R-:W-:-:S00]  /*0150*/  NOP ;  /* 0x0000000000007918 */ /* 0x000fc00000000000 */
        /* <DEDUP_REMOVED lines=10> */
.L_x_1:


//--------------------- .nv.shared.reserved.0     --------------------------
	.section	.nv.shared.reserved.0,"aw",@nobits
	.weak		__nv_reservedSMEM_offset_0_alias
	.size		__nv_reservedSMEM_offset_0_alias, 0, 64
	.other		__nv_reservedSMEM_offset_0_alias,@"STO_CUDA_RESERVED_SHARED STV_DEFAULT"
__nv_reservedSMEM_offset_0_alias:
	.zero		0
	.zero		64


//--------------------- .nv.constant0._Z10sum_arraysPiS_S_i --------------------------
	.section	.nv.constant0._Z10sum_arraysPiS_S_i,"a",@progbits
	.sectionflags	@""
	.align	4
.nv.constant0._Z10sum_arraysPiS_S_i:
	.zero		924


//--------------------- SYMBOLS --------------------------

	.type		.nv.reservedSmem.offset0,@object
	.size		.nv.reservedSmem.offset0,0x4
